	.headerflags	@"EF_CUDA_TEXMODE_UNIFIED EF_CUDA_64BIT_ADDRESS EF_CUDA_ACCELERATORS EF_CUDA_SM90 EF_CUDA_VIRTUAL_SM(EF_CUDA_SM90)"
	.elftype	@"ET_EXEC"


//--------------------- .nv.info                  --------------------------
	.section	.nv.info,"",@"SHT_CUDA_INFO"
	.align	4


	//----- nvinfo : EIATTR_REGCOUNT
	.align		4
        /*0000*/ 	.byte	0x04, 0x2f
        /*0002*/ 	.short	(.L_1 - .L_0)
	.align		4
.L_0:
        /*0004*/ 	.word	index@(triton_poi_fused_add_sub_3)
        /*0008*/ 	.word	0x0000000c


	//----- nvinfo : EIATTR_MIN_STACK_SIZE
	.align		4
.L_1:
        /*000c*/ 	.byte	0x04, 0x12
        /*000e*/ 	.short	(.L_3 - .L_2)
	.align		4
.L_2:
        /*0010*/ 	.word	index@(triton_poi_fused_add_sub_3)
        /*0014*/ 	.word	0x00000000


	//----- nvinfo : EIATTR_FRAME_SIZE
	.align		4
.L_3:
        /*0018*/ 	.byte	0x04, 0x11
        /*001a*/ 	.short	(.L_5 - .L_4)
	.align		4
.L_4:
        /*001c*/ 	.word	index@(triton_poi_fused_add_sub_3)
        /*0020*/ 	.word	0x00000000


	//----- nvinfo : EIATTR_MIN_STACK_SIZE
	.align		4
.L_5:
        /*0024*/ 	.byte	0x04, 0x12
        /*0026*/ 	.short	(.L_7 - .L_6)
	.align		4
.L_6:
        /*0028*/ 	.word	index@(triton_poi_fused_add_sub_3)
        /*002c*/ 	.word	0x00000000
.L_7:


//--------------------- .nv.info.triton_poi_fused_add_sub_3 --------------------------
	.section	.nv.info.triton_poi_fused_add_sub_3,"",@"SHT_CUDA_INFO"
	.sectionflags	@""
	.align	4


	//----- nvinfo : EIATTR_CUDA_API_VERSION
	.align		4
        /*0000*/ 	.byte	0x04, 0x37
        /*0002*/ 	.short	(.L_9 - .L_8)
.L_8:
        /*0004*/ 	.word	0x0000007c


	//----- nvinfo : EIATTR_KPARAM_INFO
	.align		4
.L_9:
        /*0008*/ 	.byte	0x04, 0x17
        /*000a*/ 	.short	(.L_11 - .L_10)
.L_10:
        /*000c*/ 	.word	0x00000000
        /*0010*/ 	.short	0x0002
        /*0012*/ 	.short	0x0010
        /*0014*/ 	.byte	0x00, 0xf0, 0x11, 0x00


	//----- nvinfo : EIATTR_KPARAM_INFO
	.align		4
.L_11:
        /*0018*/ 	.byte	0x04, 0x17
        /*001a*/ 	.short	(.L_13 - .L_12)
.L_12:
        /*001c*/ 	.word	0x00000000
        /*0020*/ 	.short	0x0001
        /*0022*/ 	.short	0x0008
        /*0024*/ 	.byte	0x00, 0xf4, 0x21, 0x00


	//----- nvinfo : EIATTR_KPARAM_INFO
	.align		4
.L_13:
        /*0028*/ 	.byte	0x04, 0x17
        /*002a*/ 	.short	(.L_15 - .L_14)
.L_14:
        /*002c*/ 	.word	0x00000000
        /*0030*/ 	.short	0x0000
        /*0032*/ 	.short	0x0000
        /*0034*/ 	.byte	0x00, 0xf4, 0x21, 0x00


	//----- nvinfo : EIATTR_SPARSE_MMA_MASK
	.align		4
.L_15:
        /*0038*/ 	.byte	0x03, 0x50
        /*003a*/ 	.short	0x0000


	//----- nvinfo : EIATTR_MAXREG_COUNT
	.align		4
        /*003c*/ 	.byte	0x03, 0x1b
        /*003e*/ 	.short	0x00ff


	//----- nvinfo : EIATTR_EXIT_INSTR_OFFSETS
	.align		4
        /*0040*/ 	.byte	0x04, 0x1c
        /*0042*/ 	.short	(.L_17 - .L_16)


	//   ....[0]....
.L_16:
        /*0044*/ 	.word	0x00000170


	//   ....[1]....
        /*0048*/ 	.word	0x00000190


	//----- nvinfo : EIATTR_REQNTID
	.align		4
.L_17:
        /*004c*/ 	.byte	0x04, 0x10
        /*004e*/ 	.short	(.L_19 - .L_18)
.L_18:
        /*0050*/ 	.word	0x00000080
        /*0054*/ 	.word	0x00000001
        /*0058*/ 	.word	0x00000001


	//----- nvinfo : EIATTR_CBANK_PARAM_SIZE
	.align		4
.L_19:
        /*005c*/ 	.byte	0x03, 0x19
        /*005e*/ 	.short	0x0014


	//----- nvinfo : EIATTR_PARAM_CBANK
	.align		4
        /*0060*/ 	.byte	0x04, 0x0a
        /*0062*/ 	.short	(.L_21 - .L_20)
	.align		4
.L_20:
        /*0064*/ 	.word	index@(.nv.constant0.triton_poi_fused_add_sub_3)
        /*0068*/ 	.short	0x0210
        /*006a*/ 	.short	0x0014


	//----- nvinfo : EIATTR_SW_WAR
	.align		4
.L_21:
        /*006c*/ 	.byte	0x04, 0x36
        /*006e*/ 	.short	(.L_23 - .L_22)
.L_22:
        /*0070*/ 	.word	0x00000008
.L_23:


//--------------------- .nv.callgraph             --------------------------
	.section	.nv.callgraph,"",@"SHT_CUDA_CALLGRAPH"
	.align	4
	.sectionentsize	8
	.align		4
        /*0000*/ 	.word	0x00000000
	.align		4
        /*0004*/ 	.word	0xffffffff
	.align		4
        /*0008*/ 	.word	0x00000000
	.align		4
        /*000c*/ 	.word	0xfffffffe
	.align		4
        /*0010*/ 	.word	0x00000000
	.align		4
        /*0014*/ 	.word	0xfffffffd
	.align		4
        /*0018*/ 	.word	0x00000000
	.align		4
        /*001c*/ 	.word	0xfffffffc


//--------------------- .text.triton_poi_fused_add_sub_3 --------------------------
	.section	.text.triton_poi_fused_add_sub_3,"ax",@progbits
	.align	128
        .global         triton_poi_fused_add_sub_3
        .type           triton_poi_fused_add_sub_3,@function
        .size           triton_poi_fused_add_sub_3,(.L_x_1 - triton_poi_fused_add_sub_3)
        .other          triton_poi_fused_add_sub_3,@"STO_CUDA_ENTRY STV_DEFAULT"
triton_poi_fused_add_sub_3:
.text.triton_poi_fused_add_sub_3:
[----:B------:R-:W0:Y:S02]  /*0000*/  LDC R1, c[0x0][0x28] ;  /* 0x00000a00ff017b82 */ /* 0x000e240000000800 */
[----:B------:R-:W1:Y:S01]  /*0010*/  S2R R0, SR_TID.X ;  /* 0x0000000000007919 */ /* 0x000e620000002100 */
[----:B------:R-:W2:Y:S01]  /*0020*/  LDC.64 R2, c[0x0][0x210] ;  /* 0x00008400ff027b82 */ /* 0x000ea20000000a00 */
[----:B------:R-:W-:Y:S01]  /*0030*/  ULDC.64 UR4, c[0x0][0x208] ;  /* 0x0000820000047ab9 */ /* 0x000fe20000000a00 */
[----:B------:R-:W3:Y:S06]  /*0040*/  S2R R7, SR_CTAID.X ;  /* 0x0000000000077919 */ /* 0x000eec0000002500 */
[----:B------:R-:W4:Y:S01]  /*0050*/  LDC.64 R4, c[0x0][0x218] ;  /* 0x00008600ff047b82 */ /* 0x000f220000000a00 */
[----:B-1----:R-:W-:-:S02]  /*0060*/  LOP3.LUT R0, R0, 0x7f, RZ, 0xc0, !PT ;  /* 0x0000007f00007812 */ /* 0x002fc400078ec0ff */
[----:B---3--:R-:W-:-:S03]  /*0070*/  SHF.R.S32.HI R6, RZ, 0x18, R7 ;  /* 0x00000018ff067819 */ /* 0x008fc60000011407 */
[----:B------:R-:W-:Y:S01]  /*0080*/  IMAD R7, R7, 0x80, R0 ;  /* 0x0000008007077824 */ /* 0x000fe200078e0200 */
[----:B------:R-:W-:-:S03]  /*0090*/  SGXT R0, R6, 0x1 ;  /* 0x000000010600781a */ /* 0x000fc60000000200 */
[C---:B--2---:R-:W-:Y:S01]  /*00a0*/  IMAD.WIDE R2, R7.reuse, 0x4, R2 ;  /* 0x0000000407027825 */ /* 0x044fe200078e0202 */
[----:B------:R-:W-:Y:S02]  /*00b0*/  ISETP.GE.AND P0, PT, R7, 0x100, PT ;  /* 0x000001000700780c */ /* 0x000fe40003f06270 */
[----:B------:R-:W-:-:S04]  /*00c0*/  LEA.HI R0, R0, R7, RZ, 0x2 ;  /* 0x0000000700007211 */ /* 0x000fc800078f10ff */
[----:B------:R-:W-:-:S05]  /*00d0*/  LOP3.LUT R0, R0, 0xfffffffc, RZ, 0xc0, !PT ;  /* 0xfffffffc00007812 */ /* 0x000fca00078ec0ff */
[----:B------:R-:W-:Y:S01]  /*00e0*/  IMAD.IADD R9, R7, 0x1, -R0 ;  /* 0x0000000107097824 */ /* 0x000fe200078e0a00 */
[----:B------:R-:W-:Y:S01]  /*00f0*/  HFMA2.MMA R0, -RZ, RZ, 0, 0 ;  /* 0x00000000ff007435 */ /* 0x000fe200000001ff */
[----:B------:R-:W-:Y:S02]  /*0100*/  MOV R7, RZ ;  /* 0x000000ff00077202 */ /* 0x000fe40000000f00 */
[----:B----4-:R-:W-:-:S05]  /*0110*/  IMAD.WIDE R4, R9, 0x4, R4 ;  /* 0x0000000409047825 */ /* 0x010fca00078e0204 */
[----:B------:R-:W2:Y:S04]  /*0120*/  @!P0 LDG.E.EL R7, desc[UR4][R4.64] ;  /* 0x0000000404078981 */ /* 0x000ea8000c2e1900 */
[----:B------:R-:W2:Y:S02]  /*0130*/  @!P0 LDG.E R0, desc[UR4][R2.64] ;  /* 0x0000000402008981 */ /* 0x000ea4000c1e1900 */
[----:B--2---:R-:W-:-:S04]  /*0140*/  FADD R0, R7, R0 ;  /* 0x0000000007007221 */ /* 0x004fc80000000000 */
[----:B------:R-:W-:-:S04]  /*0150*/  FADD R7, R0, R0 ;  /* 0x0000000000077221 */ /* 0x000fc80000000000 */
[----:B------:R-:W-:Y:S01]  /*0160*/  FADD R7, -R0, R7 ;  /* 0x0000000700077221 */ /* 0x000fe20000000100 */
[----:B------:R-:W-:Y:S06]  /*0170*/  @P0 EXIT ;  /* 0x000000000000094d */ /* 0x000fec0003800000 */
[----:B------:R-:W-:Y:S01]  /*0180*/  STG.E desc[UR4][R2.64], R7 ;  /* 0x0000000702007986 */ /* 0x000fe2000c101904 */
[----:B------:R-:W-:Y:S05]  /*0190*/  EXIT ;  /* 0x000000000000794d */ /* 0x000fea0003800000 */
.L_x_0:
[----:B------:R-:W-:-:S00]  /*01a0*/  BRA `(.L_x_0) ;  /* 0xfffffffc00fc7947 */ /* 0x000fc0000383ffff */
[----:B------:R-:W-:-:S00]  /*01b0*/  NOP ;  /* 0x0000000000007918 */ /* 0x000fc00000000000 */
        /* <DEDUP_REMOVED lines=12> */
.L_x_1:


//--------------------- .nv.constant0.triton_poi_fused_add_sub_3 --------------------------
	.section	.nv.constant0.triton_poi_fused_add_sub_3,"a",@progbits
	.sectionflags	@""
	.align	4
.nv.constant0.triton_poi_fused_add_sub_3:
	.zero		548
